//
// Generated by NVIDIA NVVM Compiler
//
// Compiler Build ID: CL-36424714
// Cuda compilation tools, release 13.0, V13.0.88
// Based on NVVM 20.0.0
//

.version 9.0
.target sm_100
.address_size 64

	// .globl	_Z13matrixInitByXPf

.visible .entry _Z13matrixInitByXPf(
	.param .u64 .ptr .align 1 _Z13matrixInitByXPf_param_0
)
{
	.reg .b32 	%r<12>;
	.reg .b32 	%f<2>;
	.reg .b64 	%rd<5>;

	ld.param.u64 	%rd1, [_Z13matrixInitByXPf_param_0];
	cvta.to.global.u64 	%rd2, %rd1;
	mov.u32 	%r1, %tid.x;
	mov.u32 	%r2, %ctaid.x;
	mov.u32 	%r3, %ntid.x;
	mov.u32 	%r4, %tid.y;
	mov.u32 	%r5, %ctaid.y;
	mov.u32 	%r6, %ntid.y;
	mad.lo.s32 	%r7, %r5, %r6, %r4;
	mov.u32 	%r8, %nctaid.x;
	mad.lo.s32 	%r9, %r6, %r2, %r1;
	cvt.rn.f32.u32 	%f1, %r9;
	mad.lo.s32 	%r10, %r7, %r8, %r2;
	mad.lo.s32 	%r11, %r10, %r3, %r1;
	mul.wide.s32 	%rd3, %r11, 4;
	add.s64 	%rd4, %rd2, %rd3;
	st.global.f32 	[%rd4], %f1;
	ret;

}
	// .globl	_Z13matrixInitByYPf
.visible .entry _Z13matrixInitByYPf(
	.param .u64 .ptr .align 1 _Z13matrixInitByYPf_param_0
)
{
	.reg .b32 	%r<12>;
	.reg .b32 	%f<2>;
	.reg .b64 	%rd<5>;

	ld.param.u64 	%rd1, [_Z13matrixInitByYPf_param_0];
	cvta.to.global.u64 	%rd2, %rd1;
	mov.u32 	%r1, %tid.x;
	mov.u32 	%r2, %ctaid.x;
	mov.u32 	%r3, %ntid.x;
	mov.u32 	%r4, %tid.y;
	mov.u32 	%r5, %ctaid.y;
	mov.u32 	%r6, %ntid.y;
	mad.lo.s32 	%r7, %r5, %r6, %r4;
	mov.u32 	%r8, %nctaid.x;
	mad.lo.s32 	%r9, %r3, %r6, %r4;
	cvt.rn.f32.u32 	%f1, %r9;
	mad.lo.s32 	%r10, %r7, %r8, %r2;
	mad.lo.s32 	%r11, %r10, %r3, %r1;
	mul.wide.s32 	%rd3, %r11, 4;
	add.s64 	%rd4, %rd2, %rd3;
	st.global.f32 	[%rd4], %f1;
	ret;

}
	// .globl	_Z11transponse0PfS_
.visible .entry _Z11transponse0PfS_(
	.param .u64 .ptr .align 1 _Z11transponse0PfS__param_0,
	.param .u64 .ptr .align 1 _Z11transponse0PfS__param_1
)
{
	.reg .b32 	%r<13>;
	.reg .b32 	%f<2>;
	.reg .b64 	%rd<9>;

	ld.param.u64 	%rd1, [_Z11transponse0PfS__param_0];
	ld.param.u64 	%rd2, [_Z11transponse0PfS__param_1];
	cvta.to.global.u64 	%rd3, %rd2;
	cvta.to.global.u64 	%rd4, %rd1;
	mov.u32 	%r1, %tid.x;
	mov.u32 	%r2, %ctaid.x;
	mov.u32 	%r3, %ntid.x;
	mad.lo.s32 	%r4, %r2, %r3, %r1;
	mov.u32 	%r5, %tid.y;
	mov.u32 	%r6, %ctaid.y;
	mov.u32 	%r7, %ntid.y;
	mad.lo.s32 	%r8, %r6, %r7, %r5;
	mov.u32 	%r9, %nctaid.x;
	mul.lo.s32 	%r10, %r3, %r9;
	mad.lo.s32 	%r11, %r8, %r10, %r4;
	mul.wide.s32 	%rd5, %r11, 4;
	add.s64 	%rd6, %rd4, %rd5;
	ld.global.f32 	%f1, [%rd6];
	mad.lo.s32 	%r12, %r4, %r10, %r8;
	mul.wide.s32 	%rd7, %r12, 4;
	add.s64 	%rd8, %rd3, %rd7;
	st.global.f32 	[%rd8], %f1;
	ret;

}


// ===== COMPILED SASS (sm_100) =====

	.target	sm_100

	.elftype	@"ET_EXEC"


//--------------------- .note.nv.tkinfo           --------------------------
	.section	.note.nv.tkinfo,"",@"SHT_NOTE"
	.sectionflags	@"SHF_NOTE_NV_TKINFO"
	.tkinfo
        /*0018*/ 	.word	0x00000002
        /*0030*/ 	.string	""
        /*0030*/ 	.string	"ptxas"
        /*0030*/ 	.string	"Cuda compilation tools, release 13.0, V13.0.88"
        /*0030*/ 	.string	"Build cuda_13.0.r13.0/compiler.36424714_0"
        /*0030*/ 	.string	"-arch sm_100 -m 64 "



//--------------------- .note.nv.cuinfo           --------------------------
	.section	.note.nv.cuinfo,"",@"SHT_NOTE"
	.sectionflags	@"SHF_NOTE_NV_CUINFO"
        /*0018*/ 	.short	0x0002
        /*001a*/ 	.short	0x0064
        /*001c*/ 	.short	0x0082
	.zero		2


//--------------------- .nv.info                  --------------------------
	.section	.nv.info,"",@"SHT_CUDA_INFO"
	.align	4


	//----- nvinfo : EIATTR_REGCOUNT
	.align		4
        /*0000*/ 	.byte	0x04, 0x2f
        /*0002*/ 	.short	(.L_1 - .L_0)
	.align		4
.L_0:
        /*0004*/ 	.word	index@(_Z13matrixInitByXPf)
        /*0008*/ 	.word	0x0000000c


	//----- nvinfo : EIATTR_FRAME_SIZE
	.align		4
.L_1:
        /*000c*/ 	.byte	0x04, 0x11
        /*000e*/ 	.short	(.L_3 - .L_2)
	.align		4
.L_2:
        /*0010*/ 	.word	index@(_Z13matrixInitByXPf)
        /*0014*/ 	.word	0x00000000


	//----- nvinfo : EIATTR_REGCOUNT
	.align		4
.L_3:
        /*0018*/ 	.byte	0x04, 0x2f
        /*001a*/ 	.short	(.L_5 - .L_4)
	.align		4
.L_4:
        /*001c*/ 	.word	index@(_Z13matrixInitByYPf)
        /*0020*/ 	.word	0x0000000c


	//----- nvinfo : EIATTR_FRAME_SIZE
	.align		4
.L_5:
        /*0024*/ 	.byte	0x04, 0x11
        /*0026*/ 	.short	(.L_7 - .L_6)
	.align		4
.L_6:
        /*0028*/ 	.word	index@(_Z13matrixInitByYPf)
        /*002c*/ 	.word	0x00000000


	//----- nvinfo : EIATTR_REGCOUNT
	.align		4
.L_7:
        /*0030*/ 	.byte	0x04, 0x2f
        /*0032*/ 	.short	(.L_9 - .L_8)
	.align		4
.L_8:
        /*0034*/ 	.word	index@(_Z11transponse0PfS_)
        /*0038*/ 	.word	0x0000000a


	//----- nvinfo : EIATTR_FRAME_SIZE
	.align		4
.L_9:
        /*003c*/ 	.byte	0x04, 0x11
        /*003e*/ 	.short	(.L_11 - .L_10)
	.align		4
.L_10:
        /*0040*/ 	.word	index@(_Z11transponse0PfS_)
        /*0044*/ 	.word	0x00000000


	//----- nvinfo : EIATTR_MIN_STACK_SIZE
	.align		4
.L_11:
        /*0048*/ 	.byte	0x04, 0x12
        /*004a*/ 	.short	(.L_13 - .L_12)
	.align		4
.L_12:
        /*004c*/ 	.word	index@(_Z11transponse0PfS_)
        /*0050*/ 	.word	0x00000000


	//----- nvinfo : EIATTR_MIN_STACK_SIZE
	.align		4
.L_13:
        /*0054*/ 	.byte	0x04, 0x12
        /*0056*/ 	.short	(.L_15 - .L_14)
	.align		4
.L_14:
        /*0058*/ 	.word	index@(_Z13matrixInitByYPf)
        /*005c*/ 	.word	0x00000000


	//----- nvinfo : EIATTR_MIN_STACK_SIZE
	.align		4
.L_15:
        /*0060*/ 	.byte	0x04, 0x12
        /*0062*/ 	.short	(.L_17 - .L_16)
	.align		4
.L_16:
        /*0064*/ 	.word	index@(_Z13matrixInitByXPf)
        /*0068*/ 	.word	0x00000000
.L_17:


//--------------------- .nv.compat                --------------------------
	.section	.nv.compat,"",@"SHT_CUDA_COMPAT_INFO"
	.align	4
        /*0000*/ 	.byte	0x02, 0x09, 0x00, 0x00, 0x02, 0x02, 0x01, 0x00, 0x02, 0x05, 0x05, 0x00, 0x03, 0x07, 0x01, 0x01
        /*0010*/ 	.byte	0x02, 0x03, 0x00, 0x00, 0x02, 0x06, 0x01, 0x00, 0x04, 0x0b, 0x08, 0x00, 0x09, 0x00, 0x00, 0x00
        /*0020*/ 	.byte	0x00, 0x00, 0x00, 0x00


//--------------------- .nv.info._Z11transponse0PfS_ --------------------------
	.section	.nv.info._Z11transponse0PfS_,"",@"SHT_CUDA_INFO"
	.sectionflags	@""
	.align	4


	//----- nvinfo : EIATTR_CUDA_API_VERSION
	.align		4
        /*0000*/ 	.byte	0x04, 0x37
        /*0002*/ 	.short	(.L_19 - .L_18)
.L_18:
        /*0004*/ 	.word	0x00000082


	//----- nvinfo : EIATTR_KPARAM_INFO
	.align		4
.L_19:
        /*0008*/ 	.byte	0x04, 0x17
        /*000a*/ 	.short	(.L_21 - .L_20)
.L_20:
        /*000c*/ 	.word	0x00000000
        /*0010*/ 	.short	0x0001
        /*0012*/ 	.short	0x0008
        /*0014*/ 	.byte	0x00, 0xf5, 0x21, 0x00


	//----- nvinfo : EIATTR_KPARAM_INFO
	.align		4
.L_21:
        /*0018*/ 	.byte	0x04, 0x17
        /*001a*/ 	.short	(.L_23 - .L_22)
.L_22:
        /*001c*/ 	.word	0x00000000
        /*0020*/ 	.short	0x0000
        /*0022*/ 	.short	0x0000
        /*0024*/ 	.byte	0x00, 0xf5, 0x21, 0x00


	//----- nvinfo : EIATTR_SPARSE_MMA_MASK
	.align		4
.L_23:
        /*0028*/ 	.byte	0x03, 0x50
        /*002a*/ 	.short	0x0000


	//----- nvinfo : EIATTR_MAXREG_COUNT
	.align		4
        /*002c*/ 	.byte	0x03, 0x1b
        /*002e*/ 	.short	0x00ff


	//----- nvinfo : EIATTR_MERCURY_ISA_VERSION
	.align		4
        /*0030*/ 	.byte	0x03, 0x5f
        /*0032*/ 	.short	0x0101


	//----- nvinfo : EIATTR_VRC_CTA_INIT_COUNT
	.align		4
        /*0034*/ 	.byte	0x02, 0x4a
	.zero		1
	.zero		1


	//----- nvinfo : EIATTR_EXIT_INSTR_OFFSETS
	.align		4
        /*0038*/ 	.byte	0x04, 0x1c
        /*003a*/ 	.short	(.L_25 - .L_24)


	//   ....[0]....
.L_24:
        /*003c*/ 	.word	0x00000140


	//----- nvinfo : EIATTR_CBANK_PARAM_SIZE
	.align		4
.L_25:
        /*0040*/ 	.byte	0x03, 0x19
        /*0042*/ 	.short	0x0010


	//----- nvinfo : EIATTR_PARAM_CBANK
	.align		4
        /*0044*/ 	.byte	0x04, 0x0a
        /*0046*/ 	.short	(.L_27 - .L_26)
	.align		4
.L_26:
        /*0048*/ 	.word	index@(.nv.constant0._Z11transponse0PfS_)
        /*004c*/ 	.short	0x0380
        /*004e*/ 	.short	0x0010


	//----- nvinfo : EIATTR_SW_WAR
	.align		4
.L_27:
        /*0050*/ 	.byte	0x04, 0x36
        /*0052*/ 	.short	(.L_29 - .L_28)
.L_28:
        /*0054*/ 	.word	0x00000008
.L_29:


//--------------------- .nv.info._Z13matrixInitByYPf --------------------------
	.section	.nv.info._Z13matrixInitByYPf,"",@"SHT_CUDA_INFO"
	.sectionflags	@""
	.align	4


	//----- nvinfo : EIATTR_CUDA_API_VERSION
	.align		4
        /*0000*/ 	.byte	0x04, 0x37
        /*0002*/ 	.short	(.L_31 - .L_30)
.L_30:
        /*0004*/ 	.word	0x00000082


	//----- nvinfo : EIATTR_KPARAM_INFO
	.align		4
.L_31:
        /*0008*/ 	.byte	0x04, 0x17
        /*000a*/ 	.short	(.L_33 - .L_32)
.L_32:
        /*000c*/ 	.word	0x00000000
        /*0010*/ 	.short	0x0000
        /*0012*/ 	.short	0x0000
        /*0014*/ 	.byte	0x00, 0xf5, 0x21, 0x00


	//----- nvinfo : EIATTR_SPARSE_MMA_MASK
	.align		4
.L_33:
        /*0018*/ 	.byte	0x03, 0x50
        /*001a*/ 	.short	0x0000


	//----- nvinfo : EIATTR_MAXREG_COUNT
	.align		4
        /*001c*/ 	.byte	0x03, 0x1b
        /*001e*/ 	.short	0x00ff


	//----- nvinfo : EIATTR_MERCURY_ISA_VERSION
	.align		4
        /*0020*/ 	.byte	0x03, 0x5f
        /*0022*/ 	.short	0x0101


	//----- nvinfo : EIATTR_VRC_CTA_INIT_COUNT
	.align		4
        /*0024*/ 	.byte	0x02, 0x4a
	.zero		1
	.zero		1


	//----- nvinfo : EIATTR_EXIT_INSTR_OFFSETS
	.align		4
        /*0028*/ 	.byte	0x04, 0x1c
        /*002a*/ 	.short	(.L_35 - .L_34)


	//   ....[0]....
.L_34:
        /*002c*/ 	.word	0x00000110


	//----- nvinfo : EIATTR_CBANK_PARAM_SIZE
	.align		4
.L_35:
        /*0030*/ 	.byte	0x03, 0x19
        /*0032*/ 	.short	0x0008


	//----- nvinfo : EIATTR_PARAM_CBANK
	.align		4
        /*0034*/ 	.byte	0x04, 0x0a
        /*0036*/ 	.short	(.L_37 - .L_36)
	.align		4
.L_36:
        /*0038*/ 	.word	index@(.nv.constant0._Z13matrixInitByYPf)
        /*003c*/ 	.short	0x0380
        /*003e*/ 	.short	0x0008


	//----- nvinfo : EIATTR_SW_WAR
	.align		4
.L_37:
        /*0040*/ 	.byte	0x04, 0x36
        /*0042*/ 	.short	(.L_39 - .L_38)
.L_38:
        /*0044*/ 	.word	0x00000008
.L_39:


//--------------------- .nv.info._Z13matrixInitByXPf --------------------------
	.section	.nv.info._Z13matrixInitByXPf,"",@"SHT_CUDA_INFO"
	.sectionflags	@""
	.align	4


	//----- nvinfo : EIATTR_CUDA_API_VERSION
	.align		4
        /*0000*/ 	.byte	0x04, 0x37
        /*0002*/ 	.short	(.L_41 - .L_40)
.L_40:
        /*0004*/ 	.word	0x00000082


	//----- nvinfo : EIATTR_KPARAM_INFO
	.align		4
.L_41:
        /*0008*/ 	.byte	0x04, 0x17
        /*000a*/ 	.short	(.L_43 - .L_42)
.L_42:
        /*000c*/ 	.word	0x00000000
        /*0010*/ 	.short	0x0000
        /*0012*/ 	.short	0x0000
        /*0014*/ 	.byte	0x00, 0xf5, 0x21, 0x00


	//----- nvinfo : EIATTR_SPARSE_MMA_MASK
	.align		4
.L_43:
        /*0018*/ 	.byte	0x03, 0x50
        /*001a*/ 	.short	0x0000


	//----- nvinfo : EIATTR_MAXREG_COUNT
	.align		4
        /*001c*/ 	.byte	0x03, 0x1b
        /*001e*/ 	.short	0x00ff


	//----- nvinfo : EIATTR_MERCURY_ISA_VERSION
	.align		4
        /*0020*/ 	.byte	0x03, 0x5f
        /*0022*/ 	.short	0x0101


	//----- nvinfo : EIATTR_VRC_CTA_INIT_COUNT
	.align		4
        /*0024*/ 	.byte	0x02, 0x4a
	.zero		1
	.zero		1


	//----- nvinfo : EIATTR_EXIT_INSTR_OFFSETS
	.align		4
        /*0028*/ 	.byte	0x04, 0x1c
        /*002a*/ 	.short	(.L_45 - .L_44)


	//   ....[0]....
.L_44:
        /*002c*/ 	.word	0x00000110


	//----- nvinfo : EIATTR_CBANK_PARAM_SIZE
	.align		4
.L_45:
        /*0030*/ 	.byte	0x03, 0x19
        /*0032*/ 	.short	0x0008


	//----- nvinfo : EIATTR_PARAM_CBANK
	.align		4
        /*0034*/ 	.byte	0x04, 0x0a
        /*0036*/ 	.short	(.L_47 - .L_46)
	.align		4
.L_46:
        /*0038*/ 	.word	index@(.nv.constant0._Z13matrixInitByXPf)
        /*003c*/ 	.short	0x0380
        /*003e*/ 	.short	0x0008


	//----- nvinfo : EIATTR_SW_WAR
	.align		4
.L_47:
        /*0040*/ 	.byte	0x04, 0x36
        /*0042*/ 	.short	(.L_49 - .L_48)
.L_48:
        /*0044*/ 	.word	0x00000008
.L_49:


//--------------------- .nv.callgraph             --------------------------
	.section	.nv.callgraph,"",@"SHT_CUDA_CALLGRAPH"
	.align	4
	.sectionentsize	8
	.align		4
        /*0000*/ 	.word	0x00000000
	.align		4
        /*0004*/ 	.word	0xffffffff
	.align		4
        /*0008*/ 	.word	0x00000000
	.align		4
        /*000c*/ 	.word	0xfffffffe
	.align		4
        /*0010*/ 	.word	0x00000000
	.align		4
        /*0014*/ 	.word	0xfffffffd
	.align		4
        /*0018*/ 	.word	0x00000000
	.align		4
        /*001c*/ 	.word	0xfffffffc


//--------------------- .text._Z11transponse0PfS_ --------------------------
	.section	.text._Z11transponse0PfS_,"ax",@progbits
	.align	128
        .global         _Z11transponse0PfS_
        .type           _Z11transponse0PfS_,@function
        .size           _Z11transponse0PfS_,(.L_x_3 - _Z11transponse0PfS_)
        .other          _Z11transponse0PfS_,@"STO_CUDA_ENTRY STV_DEFAULT"
_Z11transponse0PfS_:
.text._Z11transponse0PfS_:
[----:B------:R-:W-:Y:S01]  /*0000*/  LDC R1, c[0x0][0x37c] ;  /* 0x0000df00ff017b82 */ /* 0x000fe20000000800 */
[----:B------:R-:W0:Y:S07]  /*0010*/  S2R R7, SR_TID.Y ;  /* 0x0000000000077919 */ /* 0x000e2e0000002200 */
[----:B------:R-:W1:Y:S01]  /*0020*/  LDC R5, c[0x0][0x360] ;  /* 0x0000d800ff057b82 */ /* 0x000e620000000800 */
[----:B------:R-:W2:Y:S01]  /*0030*/  LDCU.64 UR4, c[0x0][0x358] ;  /* 0x00006b00ff0477ac */ /* 0x000ea20008000a00 */
[----:B------:R-:W3:Y:S06]  /*0040*/  S2R R0, SR_TID.X ;  /* 0x0000000000007919 */ /* 0x000eec0000002100 */
[----:B------:R-:W0:Y:S08]  /*0050*/  S2UR UR7, SR_CTAID.Y ;  /* 0x00000000000779c3 */ /* 0x000e300000002600 */
[----:B------:R-:W0:Y:S01]  /*0060*/  LDC R4, c[0x0][0x364] ;  /* 0x0000d900ff047b82 */ /* 0x000e220000000800 */
[----:B------:R-:W1:Y:S07]  /*0070*/  LDCU UR8, c[0x0][0x370] ;  /* 0x00006e00ff0877ac */ /* 0x000e6e0008000800 */
[----:B------:R-:W3:Y:S08]  /*0080*/  S2UR UR6, SR_CTAID.X ;  /* 0x00000000000679c3 */ /* 0x000ef00000002500 */
[----:B------:R-:W4:Y:S01]  /*0090*/  LDC.64 R2, c[0x0][0x380] ;  /* 0x0000e000ff027b82 */ /* 0x000f220000000a00 */
[----:B-1----:R-:W-:-:S02]  /*00a0*/  IMAD R6, R5, UR8, RZ ;  /* 0x0000000805067c24 */ /* 0x002fc4000f8e02ff */
[----:B0-----:R-:W-:Y:S02]  /*00b0*/  IMAD R7, R4, UR7, R7 ;  /* 0x0000000704077c24 */ /* 0x001fe4000f8e0207 */
[----:B---3--:R-:W-:-:S04]  /*00c0*/  IMAD R0, R5, UR6, R0 ;  /* 0x0000000605007c24 */ /* 0x008fc8000f8e0200 */
[----:B------:R-:W-:-:S04]  /*00d0*/  IMAD R5, R7, R6, R0 ;  /* 0x0000000607057224 */ /* 0x000fc800078e0200 */
[----:B----4-:R-:W-:Y:S02]  /*00e0*/  IMAD.WIDE R2, R5, 0x4, R2 ;  /* 0x0000000405027825 */ /* 0x010fe400078e0202 */
[----:B------:R-:W0:Y:S04]  /*00f0*/  LDC.64 R4, c[0x0][0x388] ;  /* 0x0000e200ff047b82 */ /* 0x000e280000000a00 */
[----:B--2---:R-:W2:Y:S01]  /*0100*/  LDG.E R3, desc[UR4][R2.64] ;  /* 0x0000000402037981 */ /* 0x004ea2000c1e1900 */
[----:B------:R-:W-:-:S04]  /*0110*/  IMAD R7, R0, R6, R7 ;  /* 0x0000000600077224 */ /* 0x000fc800078e0207 */
[----:B0-----:R-:W-:-:S05]  /*0120*/  IMAD.WIDE R4, R7, 0x4, R4 ;  /* 0x0000000407047825 */ /* 0x001fca00078e0204 */
[----:B--2---:R-:W-:Y:S01]  /*0130*/  STG.E desc[UR4][R4.64], R3 ;  /* 0x0000000304007986 */ /* 0x004fe2000c101904 */
[----:B------:R-:W-:Y:S05]  /*0140*/  EXIT ;  /* 0x000000000000794d */ /* 0x000fea0003800000 */
.L_x_0:
[----:B------:R-:W-:-:S00]  /*0150*/  BRA `(.L_x_0) ;  /* 0xfffffffc00fc7947 */ /* 0x000fc0000383ffff */
[----:B------:R-:W-:-:S00]  /*0160*/  NOP ;  /* 0x0000000000007918 */ /* 0x000fc00000000000 */
        /* <DEDUP_REMOVED lines=9> */
.L_x_3:


//--------------------- .text._Z13matrixInitByYPf --------------------------
	.section	.text._Z13matrixInitByYPf,"ax",@progbits
	.align	128
        .global         _Z13matrixInitByYPf
        .type           _Z13matrixInitByYPf,@function
        .size           _Z13matrixInitByYPf,(.L_x_4 - _Z13matrixInitByYPf)
        .other          _Z13matrixInitByYPf,@"STO_CUDA_ENTRY STV_DEFAULT"
_Z13matrixInitByYPf:
.text._Z13matrixInitByYPf:
[----:B------:R-:W-:Y:S01]  /*0000*/  LDC R1, c[0x0][0x37c] ;  /* 0x0000df00ff017b82 */ /* 0x000fe20000000800 */
[----:B------:R-:W0:Y:S01]  /*0010*/  S2R R5, SR_TID.Y ;  /* 0x0000000000057919 */ /* 0x000e220000002200 */
[----:B------:R-:W1:Y:S06]  /*0020*/  LDCU UR7, c[0x0][0x360] ;  /* 0x00006c00ff0777ac */ /* 0x000e6c0008000800 */
[----:B------:R-:W0:Y:S01]  /*0030*/  S2UR UR8, SR_CTAID.Y ;  /* 0x00000000000879c3 */ /* 0x000e220000002600 */
[----:B------:R-:W2:Y:S01]  /*0040*/  S2R R7, SR_TID.X ;  /* 0x0000000000077919 */ /* 0x000ea20000002100 */
[----:B------:R-:W3:Y:S06]  /*0050*/  LDCU.64 UR4, c[0x0][0x358] ;  /* 0x00006b00ff0477ac */ /* 0x000eec0008000a00 */
[----:B------:R-:W0:Y:S08]  /*0060*/  LDC R6, c[0x0][0x364] ;  /* 0x0000d900ff067b82 */ /* 0x000e300000000800 */
[----:B------:R-:W4:Y:S08]  /*0070*/  S2UR UR6, SR_CTAID.X ;  /* 0x00000000000679c3 */ /* 0x000f300000002500 */
[----:B------:R-:W4:Y:S08]  /*0080*/  LDC R9, c[0x0][0x370] ;  /* 0x0000dc00ff097b82 */ /* 0x000f300000000800 */
[----:B------:R-:W5:Y:S01]  /*0090*/  LDC.64 R2, c[0x0][0x380] ;  /* 0x0000e000ff027b82 */ /* 0x000f620000000a00 */
[----:B0-----:R-:W-:-:S04]  /*00a0*/  IMAD R0, R6, UR8, R5 ;  /* 0x0000000806007c24 */ /* 0x001fc8000f8e0205 */
[----:B----4-:R-:W-:Y:S02]  /*00b0*/  IMAD R4, R0, R9, UR6 ;  /* 0x0000000600047e24 */ /* 0x010fe4000f8e0209 */
[----:B-1----:R-:W-:Y:S02]  /*00c0*/  IMAD R0, R6, UR7, R5 ;  /* 0x0000000706007c24 */ /* 0x002fe4000f8e0205 */
[----:B--2---:R-:W-:-:S03]  /*00d0*/  IMAD R7, R4, UR7, R7 ;  /* 0x0000000704077c24 */ /* 0x004fc6000f8e0207 */
[----:B------:R-:W-:Y:S01]  /*00e0*/  I2FP.F32.U32 R5, R0 ;  /* 0x0000000000057245 */ /* 0x000fe20000201000 */
[----:B-----5:R-:W-:-:S05]  /*00f0*/  IMAD.WIDE R2, R7, 0x4, R2 ;  /* 0x0000000407027825 */ /* 0x020fca00078e0202 */
[----:B---3--:R-:W-:Y:S01]  /*0100*/  STG.E desc[UR4][R2.64], R5 ;  /* 0x0000000502007986 */ /* 0x008fe2000c101904 */
[----:B------:R-:W-:Y:S05]  /*0110*/  EXIT ;  /* 0x000000000000794d */ /* 0x000fea0003800000 */
.L_x_1:
        /* <DEDUP_REMOVED lines=14> */
.L_x_4:


//--------------------- .text._Z13matrixInitByXPf --------------------------
	.section	.text._Z13matrixInitByXPf,"ax",@progbits
	.align	128
        .global         _Z13matrixInitByXPf
        .type           _Z13matrixInitByXPf,@function
        .size           _Z13matrixInitByXPf,(.L_x_5 - _Z13matrixInitByXPf)
        .other          _Z13matrixInitByXPf,@"STO_CUDA_ENTRY STV_DEFAULT"
_Z13matrixInitByXPf:
.text._Z13matrixInitByXPf:
        /* <DEDUP_REMOVED lines=12> */
[--C-:B--2---:R-:W-:Y:S02]  /*00c0*/  IMAD R0, R5, UR6, R7.reuse ;  /* 0x0000000605007c24 */ /* 0x104fe4000f8e0207 */
[----:B-1----:R-:W-:-:S03]  /*00d0*/  IMAD R7, R4, UR7, R7 ;  /* 0x0000000704077c24 */ /* 0x002fc6000f8e0207 */
[----:B------:R-:W-:Y:S01]  /*00e0*/  I2FP.F32.U32 R5, R0 ;  /* 0x0000000000057245 */ /* 0x000fe20000201000 */
[----:B-----5:R-:W-:-:S05]  /*00f0*/  IMAD.WIDE R2, R7, 0x4, R2 ;  /* 0x0000000407027825 */ /* 0x020fca00078e0202 */
[----:B---3--:R-:W-:Y:S01]  /*0100*/  STG.E desc[UR4][R2.64], R5 ;  /* 0x0000000502007986 */ /* 0x008fe2000c101904 */
[----:B------:R-:W-:Y:S05]  /*0110*/  EXIT ;  /* 0x000000000000794d */ /* 0x000fea0003800000 */
.L_x_2:
        /* <DEDUP_REMOVED lines=14> */
.L_x_5:


//--------------------- .nv.shared.reserved.0     --------------------------
	.section	.nv.shared.reserved.0,"aw",@nobits
	.weak		__nv_reservedSMEM_offset_0_alias
	.size		__nv_reservedSMEM_offset_0_alias, 0, 64
	.other		__nv_reservedSMEM_offset_0_alias,@"STO_CUDA_RESERVED_SHARED STV_DEFAULT"
__nv_reservedSMEM_offset_0_alias:
	.zero		0
	.zero		64


//--------------------- .nv.constant0._Z11transponse0PfS_ --------------------------
	.section	.nv.constant0._Z11transponse0PfS_,"a",@progbits
	.sectionflags	@""
	.align	4
.nv.constant0._Z11transponse0PfS_:
	.zero		912


//--------------------- .nv.constant0._Z13matrixInitByYPf --------------------------
	.section	.nv.constant0._Z13matrixInitByYPf,"a",@progbits
	.sectionflags	@""
	.align	4
.nv.constant0._Z13matrixInitByYPf:
	.zero		904


//--------------------- .nv.constant0._Z13matrixInitByXPf --------------------------
	.section	.nv.constant0._Z13matrixInitByXPf,"a",@progbits
	.sectionflags	@""
	.align	4
.nv.constant0._Z13matrixInitByXPf:
	.zero		904


//--------------------- SYMBOLS --------------------------

	.type		.nv.reservedSmem.offset0,@object
	.size		.nv.reservedSmem.offset0,0x4
